	.headerflags	@"EF_CUDA_TEXMODE_UNIFIED EF_CUDA_64BIT_ADDRESS EF_CUDA_ACCELERATORS EF_CUDA_SM90 EF_CUDA_VIRTUAL_SM(EF_CUDA_SM90)"
	.elftype	@"ET_EXEC"


//--------------------- .nv.info                  --------------------------
	.section	.nv.info,"",@"SHT_CUDA_INFO"
	.align	4


	//----- nvinfo : EIATTR_REGCOUNT
	.align		4
        /*0000*/ 	.byte	0x04, 0x2f
        /*0002*/ 	.short	(.L_1 - .L_0)
	.align		4
.L_0:
        /*0004*/ 	.word	index@(triton_poi_fused_sub_1)
        /*0008*/ 	.word	0x0000000a


	//----- nvinfo : EIATTR_MIN_STACK_SIZE
	.align		4
.L_1:
        /*000c*/ 	.byte	0x04, 0x12
        /*000e*/ 	.short	(.L_3 - .L_2)
	.align		4
.L_2:
        /*0010*/ 	.word	index@(triton_poi_fused_sub_1)
        /*0014*/ 	.word	0x00000000


	//----- nvinfo : EIATTR_FRAME_SIZE
	.align		4
.L_3:
        /*0018*/ 	.byte	0x04, 0x11
        /*001a*/ 	.short	(.L_5 - .L_4)
	.align		4
.L_4:
        /*001c*/ 	.word	index@(triton_poi_fused_sub_1)
        /*0020*/ 	.word	0x00000000


	//----- nvinfo : EIATTR_MIN_STACK_SIZE
	.align		4
.L_5:
        /*0024*/ 	.byte	0x04, 0x12
        /*0026*/ 	.short	(.L_7 - .L_6)
	.align		4
.L_6:
        /*0028*/ 	.word	index@(triton_poi_fused_sub_1)
        /*002c*/ 	.word	0x00000000
.L_7:


//--------------------- .nv.info.triton_poi_fused_sub_1 --------------------------
	.section	.nv.info.triton_poi_fused_sub_1,"",@"SHT_CUDA_INFO"
	.sectionflags	@""
	.align	4


	//----- nvinfo : EIATTR_CUDA_API_VERSION
	.align		4
        /*0000*/ 	.byte	0x04, 0x37
        /*0002*/ 	.short	(.L_9 - .L_8)
.L_8:
        /*0004*/ 	.word	0x0000007c


	//----- nvinfo : EIATTR_KPARAM_INFO
	.align		4
.L_9:
        /*0008*/ 	.byte	0x04, 0x17
        /*000a*/ 	.short	(.L_11 - .L_10)
.L_10:
        /*000c*/ 	.word	0x00000000
        /*0010*/ 	.short	0x0002
        /*0012*/ 	.short	0x0010
        /*0014*/ 	.byte	0x00, 0xf0, 0x11, 0x00


	//----- nvinfo : EIATTR_KPARAM_INFO
	.align		4
.L_11:
        /*0018*/ 	.byte	0x04, 0x17
        /*001a*/ 	.short	(.L_13 - .L_12)
.L_12:
        /*001c*/ 	.word	0x00000000
        /*0020*/ 	.short	0x0001
        /*0022*/ 	.short	0x0008
        /*0024*/ 	.byte	0x00, 0xf4, 0x21, 0x00


	//----- nvinfo : EIATTR_KPARAM_INFO
	.align		4
.L_13:
        /*0028*/ 	.byte	0x04, 0x17
        /*002a*/ 	.short	(.L_15 - .L_14)
.L_14:
        /*002c*/ 	.word	0x00000000
        /*0030*/ 	.short	0x0000
        /*0032*/ 	.short	0x0000
        /*0034*/ 	.byte	0x00, 0xf4, 0x21, 0x00


	//----- nvinfo : EIATTR_SPARSE_MMA_MASK
	.align		4
.L_15:
        /*0038*/ 	.byte	0x03, 0x50
        /*003a*/ 	.short	0x0000


	//----- nvinfo : EIATTR_MAXREG_COUNT
	.align		4
        /*003c*/ 	.byte	0x03, 0x1b
        /*003e*/ 	.short	0x00ff


	//----- nvinfo : EIATTR_EXIT_INSTR_OFFSETS
	.align		4
        /*0040*/ 	.byte	0x04, 0x1c
        /*0042*/ 	.short	(.L_17 - .L_16)


	//   ....[0]....
.L_16:
        /*0044*/ 	.word	0x00000100


	//   ....[1]....
        /*0048*/ 	.word	0x00000130


	//----- nvinfo : EIATTR_REQNTID
	.align		4
.L_17:
        /*004c*/ 	.byte	0x04, 0x10
        /*004e*/ 	.short	(.L_19 - .L_18)
.L_18:
        /*0050*/ 	.word	0x00000080
        /*0054*/ 	.word	0x00000001
        /*0058*/ 	.word	0x00000001


	//----- nvinfo : EIATTR_CRS_STACK_SIZE
	.align		4
.L_19:
        /*005c*/ 	.byte	0x04, 0x1e
        /*005e*/ 	.short	(.L_21 - .L_20)
.L_20:
        /*0060*/ 	.word	0x00000000


	//----- nvinfo : EIATTR_CBANK_PARAM_SIZE
	.align		4
.L_21:
        /*0064*/ 	.byte	0x03, 0x19
        /*0066*/ 	.short	0x0014


	//----- nvinfo : EIATTR_PARAM_CBANK
	.align		4
        /*0068*/ 	.byte	0x04, 0x0a
        /*006a*/ 	.short	(.L_23 - .L_22)
	.align		4
.L_22:
        /*006c*/ 	.word	index@(.nv.constant0.triton_poi_fused_sub_1)
        /*0070*/ 	.short	0x0210
        /*0072*/ 	.short	0x0014


	//----- nvinfo : EIATTR_SW_WAR
	.align		4
.L_23:
        /*0074*/ 	.byte	0x04, 0x36
        /*0076*/ 	.short	(.L_25 - .L_24)
.L_24:
        /*0078*/ 	.word	0x00000008
.L_25:


//--------------------- .nv.callgraph             --------------------------
	.section	.nv.callgraph,"",@"SHT_CUDA_CALLGRAPH"
	.align	4
	.sectionentsize	8
	.align		4
        /*0000*/ 	.word	0x00000000
	.align		4
        /*0004*/ 	.word	0xffffffff
	.align		4
        /*0008*/ 	.word	0x00000000
	.align		4
        /*000c*/ 	.word	0xfffffffe
	.align		4
        /*0010*/ 	.word	0x00000000
	.align		4
        /*0014*/ 	.word	0xfffffffd
	.align		4
        /*0018*/ 	.word	0x00000000
	.align		4
        /*001c*/ 	.word	0xfffffffc


//--------------------- .text.triton_poi_fused_sub_1 --------------------------
	.section	.text.triton_poi_fused_sub_1,"ax",@progbits
	.align	128
        .global         triton_poi_fused_sub_1
        .type           triton_poi_fused_sub_1,@function
        .size           triton_poi_fused_sub_1,(.L_x_3 - triton_poi_fused_sub_1)
        .other          triton_poi_fused_sub_1,@"STO_CUDA_ENTRY STV_DEFAULT"
triton_poi_fused_sub_1:
.text.triton_poi_fused_sub_1:
[----:B------:R-:W0:Y:S02]  /*0000*/  LDC R1, c[0x0][0x28] ;  /* 0x00000a00ff017b82 */ /* 0x000e240000000800 */
[----:B------:R-:W1:Y:S01]  /*0010*/  S2R R0, SR_TID.X ;  /* 0x0000000000007919 */ /* 0x000e620000002100 */
[----:B------:R-:W2:Y:S01]  /*0020*/  LDC.64 R4, c[0x0][0x218] ;  /* 0x00008600ff047b82 */ /* 0x000ea20000000a00 */
[----:B------:R-:W-:Y:S01]  /*0030*/  ULDC.64 UR4, c[0x0][0x208] ;  /* 0x0000820000047ab9 */ /* 0x000fe20000000a00 */
[----:B------:R-:W-:Y:S01]  /*0040*/  BSSY B0, `(.L_x_0) ;  /* 0x000000b000007945 */ /* 0x000fe20003800000 */
[----:B------:R-:W3:Y:S01]  /*0050*/  S2R R7, SR_CTAID.X ;  /* 0x0000000000077919 */ /* 0x000ee20000002500 */
[----:B------:R-:W-:Y:S01]  /*0060*/  HFMA2.MMA R2, -RZ, RZ, 0, 0 ;  /* 0x00000000ff027435 */ /* 0x000fe200000001ff */
[----:B-1----:R-:W-:-:S04]  /*0070*/  LOP3.LUT R0, R0, 0x7f, RZ, 0xc0, !PT ;  /* 0x0000007f00007812 */ /* 0x002fc800078ec0ff */
[----:B---3--:R-:W-:-:S04]  /*0080*/  LEA R7, R7, R0, 0x7 ;  /* 0x0000000007077211 */ /* 0x008fc800078e38ff */
[C---:B------:R-:W-:Y:S01]  /*0090*/  ISETP.GE.AND P0, PT, R7.reuse, 0x100, PT ;  /* 0x000001000700780c */ /* 0x040fe20003f06270 */
[----:B--2---:R-:W-:-:S12]  /*00a0*/  IMAD.WIDE R4, R7, 0x4, R4 ;  /* 0x0000000407047825 */ /* 0x004fd800078e0204 */
[----:B------:R-:W-:Y:S05]  /*00b0*/  @P0 BRA `(.L_x_1) ;  /* 0x00000000000c0947 */ /* 0x000fea0003800000 */
[----:B------:R-:W1:Y:S02]  /*00c0*/  LDC.64 R2, c[0x0][0x210] ;  /* 0x00008400ff027b82 */ /* 0x000e640000000a00 */
[----:B-1----:R-:W-:-:S06]  /*00d0*/  IMAD.WIDE R2, R7, 0x4, R2 ;  /* 0x0000000407027825 */ /* 0x002fcc00078e0202 */
[----:B------:R1:W5:Y:S02]  /*00e0*/  LDG.E R2, desc[UR4][R2.64] ;  /* 0x0000000402027981 */ /* 0x000364000c1e1900 */
.L_x_1:
[----:B------:R-:W-:Y:S05]  /*00f0*/  BSYNC B0 ;  /* 0x0000000000007941 */ /* 0x000fea0003800000 */
.L_x_0:
[----:B------:R-:W-:Y:S05]  /*0100*/  @P0 EXIT ;  /* 0x000000000000094d */ /* 0x000fea0003800000 */
[----:B-1---5:R-:W-:-:S05]  /*0110*/  FADD R3, R2, 0.5 ;  /* 0x3f00000002037421 */ /* 0x022fca0000000000 */
[----:B------:R-:W-:Y:S01]  /*0120*/  STG.E desc[UR4][R4.64], R3 ;  /* 0x0000000304007986 */ /* 0x000fe2000c101904 */
[----:B------:R-:W-:Y:S05]  /*0130*/  EXIT ;  /* 0x000000000000794d */ /* 0x000fea0003800000 */
.L_x_2:
[----:B------:R-:W-:-:S00]  /*0140*/  BRA `(.L_x_2) ;  /* 0xfffffffc00fc7947 */ /* 0x000fc0000383ffff */
[----:B------:R-:W-:-:S00]  /*0150*/  NOP ;  /* 0x0000000000007918 */ /* 0x000fc00000000000 */
        /* <DEDUP_REMOVED lines=10> */
.L_x_3:


//--------------------- .nv.constant0.triton_poi_fused_sub_1 --------------------------
	.section	.nv.constant0.triton_poi_fused_sub_1,"a",@progbits
	.sectionflags	@""
	.align	4
.nv.constant0.triton_poi_fused_sub_1:
	.zero		548
